//
// Generated by NVIDIA NVVM Compiler
//
// Compiler Build ID: CL-36424714
// Cuda compilation tools, release 13.0, V13.0.88
// Based on NVVM 20.0.0
//

.version 9.0
.target sm_100
.address_size 64

	// .globl	_Z9matrixMulPiS_S_i

.visible .entry _Z9matrixMulPiS_S_i(
	.param .u64 .ptr .align 1 _Z9matrixMulPiS_S_i_param_0,
	.param .u64 .ptr .align 1 _Z9matrixMulPiS_S_i_param_1,
	.param .u64 .ptr .align 1 _Z9matrixMulPiS_S_i_param_2,
	.param .u32 _Z9matrixMulPiS_S_i_param_3
)
{
	.reg .pred 	%p<11>;
	.reg .b32 	%r<112>;
	.reg .b64 	%rd<49>;

	ld.param.u64 	%rd4, [_Z9matrixMulPiS_S_i_param_0];
	ld.param.u64 	%rd5, [_Z9matrixMulPiS_S_i_param_1];
	ld.param.u64 	%rd3, [_Z9matrixMulPiS_S_i_param_2];
	ld.param.u32 	%r33, [_Z9matrixMulPiS_S_i_param_3];
	cvta.to.global.u64 	%rd1, %rd5;
	cvta.to.global.u64 	%rd2, %rd4;
	mov.u32 	%r35, %ctaid.y;
	mov.u32 	%r36, %ntid.y;
	mov.u32 	%r37, %tid.y;
	mad.lo.s32 	%r1, %r35, %r36, %r37;
	mov.u32 	%r38, %ctaid.x;
	mov.u32 	%r39, %ntid.x;
	mov.u32 	%r40, %tid.x;
	mad.lo.s32 	%r2, %r38, %r39, %r40;
	mov.b32 	%r111, 0;
	max.s32 	%r41, %r1, %r2;
	setp.ge.s32 	%p1, %r41, %r33;
	@%p1 bra 	$L__BB0_13;
	add.s32 	%r3, %r33, -1;
	setp.lt.u32 	%p2, %r33, 2;
	@%p2 bra 	$L__BB0_13;
	mul.lo.s32 	%r4, %r33, %r1;
	add.s32 	%r45, %r33, -2;
	and.b32  	%r5, %r3, 7;
	setp.lt.u32 	%p3, %r45, 7;
	mov.b32 	%r111, 0;
	mov.u32 	%r107, %r111;
	@%p3 bra 	$L__BB0_5;
	and.b32  	%r107, %r3, -8;
	neg.s32 	%r100, %r107;
	shl.b32 	%r8, %r33, 3;
	mov.b32 	%r111, 0;
	mul.wide.s32 	%rd10, %r33, 4;
	mov.u32 	%r98, %r4;
	mov.u32 	%r99, %r2;
$L__BB0_4:
	.pragma "nounroll";
	mul.wide.u32 	%rd6, %r98, 4;
	add.s64 	%rd7, %rd2, %rd6;
	ld.global.u32 	%r47, [%rd7];
	mul.wide.s32 	%rd8, %r99, 4;
	add.s64 	%rd9, %rd1, %rd8;
	ld.global.u32 	%r48, [%rd9];
	mad.lo.s32 	%r49, %r48, %r47, %r111;
	ld.global.u32 	%r50, [%rd7+4];
	add.s64 	%rd11, %rd9, %rd10;
	ld.global.u32 	%r51, [%rd11];
	mad.lo.s32 	%r52, %r51, %r50, %r49;
	ld.global.u32 	%r53, [%rd7+8];
	add.s64 	%rd12, %rd11, %rd10;
	ld.global.u32 	%r54, [%rd12];
	mad.lo.s32 	%r55, %r54, %r53, %r52;
	ld.global.u32 	%r56, [%rd7+12];
	add.s64 	%rd13, %rd12, %rd10;
	ld.global.u32 	%r57, [%rd13];
	mad.lo.s32 	%r58, %r57, %r56, %r55;
	ld.global.u32 	%r59, [%rd7+16];
	add.s64 	%rd14, %rd13, %rd10;
	ld.global.u32 	%r60, [%rd14];
	mad.lo.s32 	%r61, %r60, %r59, %r58;
	ld.global.u32 	%r62, [%rd7+20];
	add.s64 	%rd15, %rd14, %rd10;
	ld.global.u32 	%r63, [%rd15];
	mad.lo.s32 	%r64, %r63, %r62, %r61;
	ld.global.u32 	%r65, [%rd7+24];
	add.s64 	%rd16, %rd15, %rd10;
	ld.global.u32 	%r66, [%rd16];
	mad.lo.s32 	%r67, %r66, %r65, %r64;
	ld.global.u32 	%r68, [%rd7+28];
	add.s64 	%rd17, %rd16, %rd10;
	ld.global.u32 	%r69, [%rd17];
	mad.lo.s32 	%r111, %r69, %r68, %r67;
	add.s32 	%r100, %r100, 8;
	add.s32 	%r99, %r99, %r8;
	add.s32 	%r98, %r98, 8;
	setp.ne.s32 	%p4, %r100, 0;
	@%p4 bra 	$L__BB0_4;
$L__BB0_5:
	setp.eq.s32 	%p5, %r5, 0;
	@%p5 bra 	$L__BB0_13;
	and.b32  	%r20, %r3, 3;
	setp.lt.u32 	%p6, %r5, 4;
	@%p6 bra 	$L__BB0_8;
	add.s32 	%r71, %r107, %r4;
	mul.wide.u32 	%rd18, %r71, 4;
	add.s64 	%rd19, %rd2, %rd18;
	ld.global.u32 	%r72, [%rd19];
	mad.lo.s32 	%r73, %r107, %r33, %r2;
	mul.wide.s32 	%rd20, %r73, 4;
	add.s64 	%rd21, %rd1, %rd20;
	ld.global.u32 	%r74, [%rd21];
	mad.lo.s32 	%r75, %r74, %r72, %r111;
	cvt.u64.u32 	%rd22, %r4;
	cvt.u64.u32 	%rd23, %r107;
	add.s64 	%rd24, %rd23, %rd22;
	shl.b64 	%rd25, %rd24, 2;
	add.s64 	%rd26, %rd2, %rd25;
	ld.global.u32 	%r76, [%rd26+4];
	mul.wide.s32 	%rd27, %r33, 4;
	add.s64 	%rd28, %rd21, %rd27;
	ld.global.u32 	%r77, [%rd28];
	mad.lo.s32 	%r78, %r77, %r76, %r75;
	ld.global.u32 	%r79, [%rd26+8];
	add.s64 	%rd29, %rd28, %rd27;
	ld.global.u32 	%r80, [%rd29];
	mad.lo.s32 	%r81, %r80, %r79, %r78;
	ld.global.u32 	%r82, [%rd26+12];
	add.s64 	%rd30, %rd29, %rd27;
	ld.global.u32 	%r83, [%rd30];
	mad.lo.s32 	%r111, %r83, %r82, %r81;
	add.s32 	%r107, %r107, 4;
$L__BB0_8:
	setp.eq.s32 	%p7, %r20, 0;
	@%p7 bra 	$L__BB0_13;
	setp.eq.s32 	%p8, %r20, 1;
	@%p8 bra 	$L__BB0_11;
	add.s32 	%r85, %r107, %r4;
	mul.wide.u32 	%rd31, %r85, 4;
	add.s64 	%rd32, %rd2, %rd31;
	ld.global.u32 	%r86, [%rd32];
	mad.lo.s32 	%r87, %r107, %r33, %r2;
	mul.wide.s32 	%rd33, %r87, 4;
	add.s64 	%rd34, %rd1, %rd33;
	ld.global.u32 	%r88, [%rd34];
	mad.lo.s32 	%r89, %r88, %r86, %r111;
	cvt.u64.u32 	%rd35, %r4;
	cvt.u64.u32 	%rd36, %r107;
	add.s64 	%rd37, %rd36, %rd35;
	shl.b64 	%rd38, %rd37, 2;
	add.s64 	%rd39, %rd2, %rd38;
	ld.global.u32 	%r90, [%rd39+4];
	mul.wide.s32 	%rd40, %r33, 4;
	add.s64 	%rd41, %rd34, %rd40;
	ld.global.u32 	%r91, [%rd41];
	mad.lo.s32 	%r111, %r91, %r90, %r89;
	add.s32 	%r107, %r107, 2;
$L__BB0_11:
	and.b32  	%r92, %r3, 1;
	setp.eq.b32 	%p9, %r92, 1;
	not.pred 	%p10, %p9;
	@%p10 bra 	$L__BB0_13;
	add.s32 	%r93, %r107, %r4;
	mul.wide.u32 	%rd42, %r93, 4;
	add.s64 	%rd43, %rd2, %rd42;
	ld.global.u32 	%r94, [%rd43];
	mad.lo.s32 	%r95, %r107, %r33, %r2;
	mul.wide.s32 	%rd44, %r95, 4;
	add.s64 	%rd45, %rd1, %rd44;
	ld.global.u32 	%r96, [%rd45];
	mad.lo.s32 	%r111, %r96, %r94, %r111;
$L__BB0_13:
	cvta.to.global.u64 	%rd46, %rd3;
	mad.lo.s32 	%r97, %r33, %r1, %r2;
	mul.wide.s32 	%rd47, %r97, 4;
	add.s64 	%rd48, %rd46, %rd47;
	st.global.u32 	[%rd48], %r111;
	ret;

}


// ===== COMPILED SASS (sm_100) =====

	.target	sm_100

	.elftype	@"ET_EXEC"


//--------------------- .note.nv.tkinfo           --------------------------
	.section	.note.nv.tkinfo,"",@"SHT_NOTE"
	.sectionflags	@"SHF_NOTE_NV_TKINFO"
	.tkinfo
        /*0018*/ 	.word	0x00000002
        /*0030*/ 	.string	""
        /*0030*/ 	.string	"ptxas"
        /*0030*/ 	.string	"Cuda compilation tools, release 13.0, V13.0.88"
        /*0030*/ 	.string	"Build cuda_13.0.r13.0/compiler.36424714_0"
        /*0030*/ 	.string	"-arch sm_100 -m 64 "



//--------------------- .note.nv.cuinfo           --------------------------
	.section	.note.nv.cuinfo,"",@"SHT_NOTE"
	.sectionflags	@"SHF_NOTE_NV_CUINFO"
        /*0018*/ 	.short	0x0002
        /*001a*/ 	.short	0x0064
        /*001c*/ 	.short	0x0082
	.zero		2


//--------------------- .nv.info                  --------------------------
	.section	.nv.info,"",@"SHT_CUDA_INFO"
	.align	4


	//----- nvinfo : EIATTR_REGCOUNT
	.align		4
        /*0000*/ 	.byte	0x04, 0x2f
        /*0002*/ 	.short	(.L_1 - .L_0)
	.align		4
.L_0:
        /*0004*/ 	.word	index@(_Z9matrixMulPiS_S_i)
        /*0008*/ 	.word	0x00000020


	//----- nvinfo : EIATTR_FRAME_SIZE
	.align		4
.L_1:
        /*000c*/ 	.byte	0x04, 0x11
        /*000e*/ 	.short	(.L_3 - .L_2)
	.align		4
.L_2:
        /*0010*/ 	.word	index@(_Z9matrixMulPiS_S_i)
        /*0014*/ 	.word	0x00000000


	//----- nvinfo : EIATTR_MIN_STACK_SIZE
	.align		4
.L_3:
        /*0018*/ 	.byte	0x04, 0x12
        /*001a*/ 	.short	(.L_5 - .L_4)
	.align		4
.L_4:
        /*001c*/ 	.word	index@(_Z9matrixMulPiS_S_i)
        /*0020*/ 	.word	0x00000000
.L_5:


//--------------------- .nv.compat                --------------------------
	.section	.nv.compat,"",@"SHT_CUDA_COMPAT_INFO"
	.align	4
        /*0000*/ 	.byte	0x02, 0x09, 0x00, 0x00, 0x02, 0x02, 0x01, 0x00, 0x02, 0x05, 0x05, 0x00, 0x03, 0x07, 0x01, 0x01
        /*0010*/ 	.byte	0x02, 0x03, 0x00, 0x00, 0x02, 0x06, 0x01, 0x00, 0x04, 0x0b, 0x08, 0x00, 0x09, 0x00, 0x00, 0x00
        /*0020*/ 	.byte	0x00, 0x00, 0x00, 0x00


//--------------------- .nv.info._Z9matrixMulPiS_S_i --------------------------
	.section	.nv.info._Z9matrixMulPiS_S_i,"",@"SHT_CUDA_INFO"
	.sectionflags	@""
	.align	4


	//----- nvinfo : EIATTR_CUDA_API_VERSION
	.align		4
        /*0000*/ 	.byte	0x04, 0x37
        /*0002*/ 	.short	(.L_7 - .L_6)
.L_6:
        /*0004*/ 	.word	0x00000082


	//----- nvinfo : EIATTR_KPARAM_INFO
	.align		4
.L_7:
        /*0008*/ 	.byte	0x04, 0x17
        /*000a*/ 	.short	(.L_9 - .L_8)
.L_8:
        /*000c*/ 	.word	0x00000000
        /*0010*/ 	.short	0x0003
        /*0012*/ 	.short	0x0018
        /*0014*/ 	.byte	0x00, 0xf0, 0x11, 0x00


	//----- nvinfo : EIATTR_KPARAM_INFO
	.align		4
.L_9:
        /*0018*/ 	.byte	0x04, 0x17
        /*001a*/ 	.short	(.L_11 - .L_10)
.L_10:
        /*001c*/ 	.word	0x00000000
        /*0020*/ 	.short	0x0002
        /*0022*/ 	.short	0x0010
        /*0024*/ 	.byte	0x00, 0xf5, 0x21, 0x00


	//----- nvinfo : EIATTR_KPARAM_INFO
	.align		4
.L_11:
        /*0028*/ 	.byte	0x04, 0x17
        /*002a*/ 	.short	(.L_13 - .L_12)
.L_12:
        /*002c*/ 	.word	0x00000000
        /*0030*/ 	.short	0x0001
        /*0032*/ 	.short	0x0008
        /*0034*/ 	.byte	0x00, 0xf5, 0x21, 0x00


	//----- nvinfo : EIATTR_KPARAM_INFO
	.align		4
.L_13:
        /*0038*/ 	.byte	0x04, 0x17
        /*003a*/ 	.short	(.L_15 - .L_14)
.L_14:
        /*003c*/ 	.word	0x00000000
        /*0040*/ 	.short	0x0000
        /*0042*/ 	.short	0x0000
        /*0044*/ 	.byte	0x00, 0xf5, 0x21, 0x00


	//----- nvinfo : EIATTR_SPARSE_MMA_MASK
	.align		4
.L_15:
        /*0048*/ 	.byte	0x03, 0x50
        /*004a*/ 	.short	0x0000


	//----- nvinfo : EIATTR_MAXREG_COUNT
	.align		4
        /*004c*/ 	.byte	0x03, 0x1b
        /*004e*/ 	.short	0x00ff


	//----- nvinfo : EIATTR_MERCURY_ISA_VERSION
	.align		4
        /*0050*/ 	.byte	0x03, 0x5f
        /*0052*/ 	.short	0x0101


	//----- nvinfo : EIATTR_VRC_CTA_INIT_COUNT
	.align		4
        /*0054*/ 	.byte	0x02, 0x4a
	.zero		1
	.zero		1


	//----- nvinfo : EIATTR_EXIT_INSTR_OFFSETS
	.align		4
        /*0058*/ 	.byte	0x04, 0x1c
        /*005a*/ 	.short	(.L_17 - .L_16)


	//   ....[0]....
.L_16:
        /*005c*/ 	.word	0x000008d0


	//----- nvinfo : EIATTR_CRS_STACK_SIZE
	.align		4
.L_17:
        /*0060*/ 	.byte	0x04, 0x1e
        /*0062*/ 	.short	(.L_19 - .L_18)
.L_18:
        /*0064*/ 	.word	0x00000000


	//----- nvinfo : EIATTR_CBANK_PARAM_SIZE
	.align		4
.L_19:
        /*0068*/ 	.byte	0x03, 0x19
        /*006a*/ 	.short	0x001c


	//----- nvinfo : EIATTR_PARAM_CBANK
	.align		4
        /*006c*/ 	.byte	0x04, 0x0a
        /*006e*/ 	.short	(.L_21 - .L_20)
	.align		4
.L_20:
        /*0070*/ 	.word	index@(.nv.constant0._Z9matrixMulPiS_S_i)
        /*0074*/ 	.short	0x0380
        /*0076*/ 	.short	0x001c


	//----- nvinfo : EIATTR_SW_WAR
	.align		4
.L_21:
        /*0078*/ 	.byte	0x04, 0x36
        /*007a*/ 	.short	(.L_23 - .L_22)
.L_22:
        /*007c*/ 	.word	0x00000008
.L_23:


//--------------------- .nv.callgraph             --------------------------
	.section	.nv.callgraph,"",@"SHT_CUDA_CALLGRAPH"
	.align	4
	.sectionentsize	8
	.align		4
        /*0000*/ 	.word	0x00000000
	.align		4
        /*0004*/ 	.word	0xffffffff
	.align		4
        /*0008*/ 	.word	0x00000000
	.align		4
        /*000c*/ 	.word	0xfffffffe
	.align		4
        /*0010*/ 	.word	0x00000000
	.align		4
        /*0014*/ 	.word	0xfffffffd
	.align		4
        /*0018*/ 	.word	0x00000000
	.align		4
        /*001c*/ 	.word	0xfffffffc


//--------------------- .text._Z9matrixMulPiS_S_i --------------------------
	.section	.text._Z9matrixMulPiS_S_i,"ax",@progbits
	.align	128
        .global         _Z9matrixMulPiS_S_i
        .type           _Z9matrixMulPiS_S_i,@function
        .size           _Z9matrixMulPiS_S_i,(.L_x_6 - _Z9matrixMulPiS_S_i)
        .other          _Z9matrixMulPiS_S_i,@"STO_CUDA_ENTRY STV_DEFAULT"
_Z9matrixMulPiS_S_i:
.text._Z9matrixMulPiS_S_i:
[----:B------:R-:W-:Y:S01]  /*0000*/  LDC R1, c[0x0][0x37c] ;  /* 0x0000df00ff017b82 */ /* 0x000fe20000000800 */
[----:B------:R-:W0:Y:S07]  /*0010*/  S2R R3, SR_TID.Y ;  /* 0x0000000000037919 */ /* 0x000e2e0000002200 */
[----:B------:R-:W0:Y:S01]  /*0020*/  LDC R0, c[0x0][0x364] ;  /* 0x0000d900ff007b82 */ /* 0x000e220000000800 */
[----:B------:R-:W-:Y:S01]  /*0030*/  BSSY.RECONVERGENT B0, `(.L_x_0) ;  /* 0x0000085000007945 */ /* 0x000fe20003800200 */
[----:B------:R-:W-:Y:S01]  /*0040*/  HFMA2 R24, -RZ, RZ, 0, 0 ;  /* 0x00000000ff187431 */ /* 0x000fe200000001ff */
[----:B------:R-:W1:Y:S05]  /*0050*/  S2R R5, SR_TID.X ;  /* 0x0000000000057919 */ /* 0x000e6a0000002100 */
[----:B------:R-:W0:Y:S08]  /*0060*/  S2UR UR4, SR_CTAID.Y ;  /* 0x00000000000479c3 */ /* 0x000e300000002600 */
[----:B------:R-:W1:Y:S08]  /*0070*/  S2UR UR5, SR_CTAID.X ;  /* 0x00000000000579c3 */ /* 0x000e700000002500 */
[----:B------:R-:W1:Y:S08]  /*0080*/  LDC R14, c[0x0][0x360] ;  /* 0x0000d800ff0e7b82 */ /* 0x000e700000000800 */
[----:B------:R-:W2:Y:S01]  /*0090*/  LDC R15, c[0x0][0x398] ;  /* 0x0000e600ff0f7b82 */ /* 0x000ea20000000800 */
[----:B0-----:R-:W-:-:S02]  /*00a0*/  IMAD R0, R0, UR4, R3 ;  /* 0x0000000400007c24 */ /* 0x001fc4000f8e0203 */
[----:B-1----:R-:W-:Y:S01]  /*00b0*/  IMAD R14, R14, UR5, R5 ;  /* 0x000000050e0e7c24 */ /* 0x002fe2000f8e0205 */
[----:B------:R-:W0:Y:S04]  /*00c0*/  LDCU.64 UR4, c[0x0][0x358] ;  /* 0x00006b00ff0477ac */ /* 0x000e280008000a00 */
[----:B------:R-:W-:-:S04]  /*00d0*/  VIMNMX R2, PT, PT, R0, R14, !PT ;  /* 0x0000000e00027248 */ /* 0x000fc80007fe0100 */
[----:B--2---:R-:W-:-:S13]  /*00e0*/  ISETP.GE.AND P0, PT, R2, R15, PT ;  /* 0x0000000f0200720c */ /* 0x004fda0003f06270 */
[----:B0-----:R-:W-:Y:S05]  /*00f0*/  @P0 BRA `(.L_x_1) ;  /* 0x0000000400e00947 */ /* 0x001fea0003800000 */
[----:B------:R-:W-:-:S13]  /*0100*/  ISETP.GE.U32.AND P0, PT, R15, 0x2, PT ;  /* 0x000000020f00780c */ /* 0x000fda0003f06070 */
[----:B------:R-:W-:Y:S05]  /*0110*/  @!P0 BRA `(.L_x_1) ;  /* 0x0000000400d88947 */ /* 0x000fea0003800000 */
[C---:B------:R-:W-:Y:S01]  /*0120*/  IADD3 R2, PT, PT, R15.reuse, -0x2, RZ ;  /* 0xfffffffe0f027810 */ /* 0x040fe20007ffe0ff */
[----:B------:R-:W-:Y:S01]  /*0130*/  HFMA2 R19, -RZ, RZ, 0, 0 ;  /* 0x00000000ff137431 */ /* 0x000fe200000001ff */
[----:B------:R-:W-:Y:S01]  /*0140*/  IADD3 R17, PT, PT, R15, -0x1, RZ ;  /* 0xffffffff0f117810 */ /* 0x000fe20007ffe0ff */
[----:B------:R-:W-:Y:S01]  /*0150*/  IMAD R18, R0, R15, RZ ;  /* 0x0000000f00127224 */ /* 0x000fe200078e02ff */
[----:B------:R-:W-:Y:S02]  /*0160*/  ISETP.GE.U32.AND P0, PT, R2, 0x7, PT ;  /* 0x000000070200780c */ /* 0x000fe40003f06070 */
[----:B------:R-:W-:Y:S02]  /*0170*/  LOP3.LUT R26, R17, 0x7, RZ, 0xc0, !PT ;  /* 0x00000007111a7812 */ /* 0x000fe400078ec0ff */
[----:B------:R-:W-:Y:S02]  /*0180*/  MOV R24, RZ ;  /* 0x000000ff00187202 */ /* 0x000fe40000000f00 */
[----:B------:R-:W-:-:S07]  /*0190*/  ISETP.NE.AND P1, PT, R26, RZ, PT ;  /* 0x000000ff1a00720c */ /* 0x000fce0003f25270 */
[----:B------:R-:W-:Y:S06]  /*01a0*/  @!P0 BRA `(.L_x_2) ;  /* 0x0000000000b48947 */ /* 0x000fec0003800000 */
[----:B------:R-:W-:Y:S02]  /*01b0*/  LOP3.LUT R19, R17, 0xfffffff8, RZ, 0xc0, !PT ;  /* 0xfffffff811137812 */ /* 0x000fe400078ec0ff */
[----:B------:R-:W-:Y:S02]  /*01c0*/  MOV R24, RZ ;  /* 0x000000ff00187202 */ /* 0x000fe40000000f00 */
[----:B------:R-:W-:Y:S02]  /*01d0*/  MOV R20, R18 ;  /* 0x0000001200147202 */ /* 0x000fe40000000f00 */
[----:B------:R-:W-:Y:S02]  /*01e0*/  MOV R16, R14 ;  /* 0x0000000e00107202 */ /* 0x000fe40000000f00 */
[----:B------:R-:W-:-:S07]  /*01f0*/  IADD3 R21, PT, PT, -R19, RZ, RZ ;  /* 0x000000ff13157210 */ /* 0x000fce0007ffe1ff */
.L_x_3:
[----:B------:R-:W0:Y:S08]  /*0200*/  LDC.64 R2, c[0x0][0x380] ;  /* 0x0000e000ff027b82 */ /* 0x000e300000000a00 */
[----:B------:R-:W1:Y:S01]  /*0210*/  LDC.64 R12, c[0x0][0x388] ;  /* 0x0000e200ff0c7b82 */ /* 0x000e620000000a00 */
[----:B0-----:R-:W-:-:S05]  /*0220*/  IMAD.WIDE.U32 R2, R20, 0x4, R2 ;  /* 0x0000000414027825 */ /* 0x001fca00078e0002 */
[----:B------:R-:W2:Y:S01]  /*0230*/  LDG.E R22, desc[UR4][R2.64] ;  /* 0x0000000402167981 */ /* 0x000ea2000c1e1900 */
[----:B-1----:R-:W-:-:S03]  /*0240*/  IMAD.WIDE R12, R16, 0x4, R12 ;  /* 0x00000004100c7825 */ /* 0x002fc600078e020c */
[----:B------:R-:W3:Y:S04]  /*0250*/  LDG.E R23, desc[UR4][R2.64+0x4] ;  /* 0x0000040402177981 */ /* 0x000ee8000c1e1900 */
[----:B------:R0:W2:Y:S01]  /*0260*/  LDG.E R25, desc[UR4][R12.64] ;  /* 0x000000040c197981 */ /* 0x0000a2000c1e1900 */
[----:B------:R-:W-:-:S03]  /*0270*/  IMAD.WIDE R10, R15, 0x4, R12 ;  /* 0x000000040f0a7825 */ /* 0x000fc600078e020c */
[----:B------:R-:W4:Y:S01]  /*0280*/  LDG.E R28, desc[UR4][R2.64+0x8] ;  /* 0x00000804021c7981 */ /* 0x000f22000c1e1900 */
[----:B------:R-:W-:-:S03]  /*0290*/  IMAD.WIDE R4, R15, 0x4, R10 ;  /* 0x000000040f047825 */ /* 0x000fc600078e020a */
[----:B------:R-:W3:Y:S01]  /*02a0*/  LDG.E R10, desc[UR4][R10.64] ;  /* 0x000000040a0a7981 */ /* 0x000ee2000c1e1900 */
[----:B------:R-:W-:-:S03]  /*02b0*/  IMAD.WIDE R6, R15, 0x4, R4 ;  /* 0x000000040f067825 */ /* 0x000fc600078e0204 */
[----:B------:R1:W4:Y:S01]  /*02c0*/  LDG.E R27, desc[UR4][R4.64] ;  /* 0x00000004041b7981 */ /* 0x000322000c1e1900 */
[----:B------:R-:W-:-:S03]  /*02d0*/  IMAD.WIDE R8, R15, 0x4, R6 ;  /* 0x000000040f087825 */ /* 0x000fc600078e0206 */
[----:B------:R-:W5:Y:S01]  /*02e0*/  LDG.E R6, desc[UR4][R6.64] ;  /* 0x0000000406067981 */ /* 0x000f62000c1e1900 */
[----:B0-----:R-:W-:-:S03]  /*02f0*/  IMAD.WIDE R12, R15, 0x4, R8 ;  /* 0x000000040f0c7825 */ /* 0x001fc600078e0208 */
[----:B------:R-:W5:Y:S04]  /*0300*/  LDG.E R29, desc[UR4][R8.64] ;  /* 0x00000004081d7981 */ /* 0x000f68000c1e1900 */
[----:B------:R-:W5:Y:S04]  /*0310*/  LDG.E R11, desc[UR4][R12.64] ;  /* 0x000000040c0b7981 */ /* 0x000f68000c1e1900 */
[----:B------:R-:W5:Y:S04]  /*0320*/  LDG.E R7, desc[UR4][R2.64+0xc] ;  /* 0x00000c0402077981 */ /* 0x000f68000c1e1900 */
[----:B------:R-:W5:Y:S04]  /*0330*/  LDG.E R8, desc[UR4][R2.64+0x10] ;  /* 0x0000100402087981 */ /* 0x000f68000c1e1900 */
[----:B------:R-:W5:Y:S01]  /*0340*/  LDG.E R9, desc[UR4][R2.64+0x18] ;  /* 0x0000180402097981 */ /* 0x000f62000c1e1900 */
[----:B--2---:R-:W-:-:S02]  /*0350*/  IMAD R22, R22, R25, R24 ;  /* 0x0000001916167224 */ /* 0x004fc400078e0218 */
[C---:B------:R-:W-:Y:S02]  /*0360*/  IMAD.WIDE R24, R15.reuse, 0x4, R12 ;  /* 0x000000040f187825 */ /* 0x040fe400078e020c */
[----:B------:R-:W2:Y:S02]  /*0370*/  LDG.E R12, desc[UR4][R2.64+0x14] ;  /* 0x00001404020c7981 */ /* 0x000ea4000c1e1900 */
[----:B-1----:R-:W-:Y:S02]  /*0380*/  IMAD.WIDE R4, R15, 0x4, R24 ;  /* 0x000000040f047825 */ /* 0x002fe400078e0218 */
[----:B------:R0:W2:Y:S04]  /*0390*/  LDG.E R13, desc[UR4][R2.64+0x1c] ;  /* 0x00001c04020d7981 */ /* 0x0000a8000c1e1900 */
[----:B------:R-:W2:Y:S04]  /*03a0*/  LDG.E R4, desc[UR4][R4.64] ;  /* 0x0000000404047981 */ /* 0x000ea8000c1e1900 */
[----:B------:R-:W0:Y:S01]  /*03b0*/  LDG.E R2, desc[UR4][R24.64] ;  /* 0x0000000418027981 */ /* 0x000e22000c1e1900 */
[----:B---3--:R-:W-:Y:S01]  /*03c0*/  IMAD R10, R23, R10, R22 ;  /* 0x0000000a170a7224 */ /* 0x008fe200078e0216 */
[----:B------:R-:W-:-:S03]  /*03d0*/  IADD3 R21, PT, PT, R21, 0x8, RZ ;  /* 0x0000000815157810 */ /* 0x000fc60007ffe0ff */
[----:B----4-:R-:W-:Y:S01]  /*03e0*/  IMAD R10, R28, R27, R10 ;  /* 0x0000001b1c0a7224 */ /* 0x010fe200078e020a */
[----:B------:R-:W-:-:S03]  /*03f0*/  ISETP.NE.AND P0, PT, R21, RZ, PT ;  /* 0x000000ff1500720c */ /* 0x000fc60003f05270 */
[----:B-----5:R-:W-:-:S04]  /*0400*/  IMAD R6, R7, R6, R10 ;  /* 0x0000000607067224 */ /* 0x020fc800078e020a */
[----:B------:R-:W-:Y:S01]  /*0410*/  IMAD R6, R8, R29, R6 ;  /* 0x0000001d08067224 */ /* 0x000fe200078e0206 */
[----:B------:R-:W-:Y:S02]  /*0420*/  IADD3 R20, PT, PT, R20, 0x8, RZ ;  /* 0x0000000814147810 */ /* 0x000fe40007ffe0ff */
[----:B------:R-:W-:Y:S01]  /*0430*/  LEA R16, R15, R16, 0x3 ;  /* 0x000000100f107211 */ /* 0x000fe200078e18ff */
[----:B--2---:R-:W-:-:S04]  /*0440*/  IMAD R6, R12, R11, R6 ;  /* 0x0000000b0c067224 */ /* 0x004fc800078e0206 */
[----:B0-----:R-:W-:-:S04]  /*0450*/  IMAD R2, R9, R2, R6 ;  /* 0x0000000209027224 */ /* 0x001fc800078e0206 */
[----:B------:R-:W-:Y:S01]  /*0460*/  IMAD R24, R13, R4, R2 ;  /* 0x000000040d187224 */ /* 0x000fe200078e0202 */
[----:B------:R-:W-:Y:S06]  /*0470*/  @P0 BRA `(.L_x_3) ;  /* 0xfffffffc00600947 */ /* 0x000fec000383ffff */
.L_x_2:
[----:B------:R-:W-:Y:S05]  /*0480*/  @!P1 BRA `(.L_x_1) ;  /* 0x0000000000fc9947 */ /* 0x000fea0003800000 */
[----:B------:R-:W-:Y:S02]  /*0490*/  ISETP.GE.U32.AND P1, PT, R26, 0x4, PT ;  /* 0x000000041a00780c */ /* 0x000fe40003f26070 */
[----:B------:R-:W-:-:S04]  /*04a0*/  LOP3.LUT R16, R17, 0x3, RZ, 0xc0, !PT ;  /* 0x0000000311107812 */ /* 0x000fc800078ec0ff */
[----:B------:R-:W-:-:S07]  /*04b0*/  ISETP.NE.AND P0, PT, R16, RZ, PT ;  /* 0x000000ff1000720c */ /* 0x000fce0003f05270 */
[----:B------:R-:W-:Y:S06]  /*04c0*/  @!P1 BRA `(.L_x_4) ;  /* 0x00000000006c9947 */ /* 0x000fec0003800000 */
[----:B------:R-:W0:Y:S01]  /*04d0*/  LDC.64 R4, c[0x0][0x388] ;  /* 0x0000e200ff047b82 */ /* 0x000e220000000a00 */
[----:B------:R-:W1:Y:S01]  /*04e0*/  LDCU.64 UR6, c[0x0][0x380] ;  /* 0x00007000ff0677ac */ /* 0x000e620008000a00 */
[----:B------:R-:W-:Y:S01]  /*04f0*/  IMAD R7, R19, R15, R14 ;  /* 0x0000000f13077224 */ /* 0x000fe200078e020e */
[CC--:B------:R-:W-:Y:S02]  /*0500*/  IADD3 R3, PT, PT, R18.reuse, R19.reuse, RZ ;  /* 0x0000001312037210 */ /* 0x0c0fe40007ffe0ff */
[----:B------:R-:W-:-:S03]  /*0510*/  IADD3 R8, P1, PT, R18, R19, RZ ;  /* 0x0000001312087210 */ /* 0x000fc60007f3e0ff */
[----:B------:R-:W2:Y:S01]  /*0520*/  LDC.64 R12, c[0x0][0x380] ;  /* 0x0000e000ff0c7b82 */ /* 0x000ea20000000a00 */
[----:B0-----:R-:W-:-:S04]  /*0530*/  IMAD.WIDE R4, R7, 0x4, R4 ;  /* 0x0000000407047825 */ /* 0x001fc800078e0204 */
[----:B------:R-:W-:Y:S02]  /*0540*/  IMAD.WIDE R6, R15, 0x4, R4 ;  /* 0x000000040f067825 */ /* 0x000fe400078e0204 */
[----:B------:R-:W3:Y:S02]  /*0550*/  LDG.E R4, desc[UR4][R4.64] ;  /* 0x0000000404047981 */ /* 0x000ee4000c1e1900 */
[----:B--2---:R-:W-:Y:S01]  /*0560*/  IMAD.WIDE.U32 R12, R3, 0x4, R12 ;  /* 0x00000004030c7825 */ /* 0x004fe200078e000c */
[----:B------:R-:W-:Y:S02]  /*0570*/  IADD3.X R3, PT, PT, RZ, RZ, RZ, P1, !PT ;  /* 0x000000ffff037210 */ /* 0x000fe40000ffe4ff */
[----:B-1----:R-:W-:-:S03]  /*0580*/  LEA R2, P1, R8, UR6, 0x2 ;  /* 0x0000000608027c11 */ /* 0x002fc6000f8210ff */
[----:B------:R-:W3:Y:S01]  /*0590*/  LDG.E R13, desc[UR4][R12.64] ;  /* 0x000000040c0d7981 */ /* 0x000ee2000c1e1900 */
[----:B------:R-:W-:Y:S01]  /*05a0*/  LEA.HI.X R3, R8, UR7, R3, 0x2, P1 ;  /* 0x0000000708037c11 */ /* 0x000fe200088f1403 */
[C---:B------:R-:W-:Y:S02]  /*05b0*/  IMAD.WIDE R8, R15.reuse, 0x4, R6 ;  /* 0x000000040f087825 */ /* 0x040fe400078e0206 */
[----:B------:R-:W2:Y:S04]  /*05c0*/  LDG.E R6, desc[UR4][R6.64] ;  /* 0x0000000406067981 */ /* 0x000ea8000c1e1900 */
[----:B------:R-:W2:Y:S01]  /*05d0*/  LDG.E R21, desc[UR4][R2.64+0x4] ;  /* 0x0000040402157981 */ /* 0x000ea2000c1e1900 */
[----:B------:R-:W-:-:S03]  /*05e0*/  IMAD.WIDE R10, R15, 0x4, R8 ;  /* 0x000000040f0a7825 */ /* 0x000fc600078e0208 */
[----:B------:R-:W4:Y:S04]  /*05f0*/  LDG.E R22, desc[UR4][R8.64] ;  /* 0x0000000408167981 */ /* 0x000f28000c1e1900 */
[----:B------:R-:W4:Y:S04]  /*0600*/  LDG.E R20, desc[UR4][R2.64+0x8] ;  /* 0x0000080402147981 */ /* 0x000f28000c1e1900 */
[----:B------:R-:W5:Y:S04]  /*0610*/  LDG.E R23, desc[UR4][R2.64+0xc] ;  /* 0x00000c0402177981 */ /* 0x000f68000c1e1900 */
[----:B------:R-:W5:Y:S01]  /*0620*/  LDG.E R10, desc[UR4][R10.64] ;  /* 0x000000040a0a7981 */ /* 0x000f62000c1e1900 */
[----:B------:R-:W-:Y:S01]  /*0630*/  IADD3 R19, PT, PT, R19, 0x4, RZ ;  /* 0x0000000413137810 */ /* 0x000fe20007ffe0ff */
[----:B---3--:R-:W-:-:S04]  /*0640*/  IMAD R24, R13, R4, R24 ;  /* 0x000000040d187224 */ /* 0x008fc800078e0218 */
[----:B--2---:R-:W-:-:S04]  /*0650*/  IMAD R21, R21, R6, R24 ;  /* 0x0000000615157224 */ /* 0x004fc800078e0218 */
[----:B----4-:R-:W-:-:S04]  /*0660*/  IMAD R20, R20, R22, R21 ;  /* 0x0000001614147224 */ /* 0x010fc800078e0215 */
[----:B-----5:R-:W-:-:S07]  /*0670*/  IMAD R24, R23, R10, R20 ;  /* 0x0000000a17187224 */ /* 0x020fce00078e0214 */
.L_x_4:
[----:B------:R-:W-:Y:S05]  /*0680*/  @!P0 BRA `(.L_x_1) ;  /* 0x00000000007c8947 */ /* 0x000fea0003800000 */
[----:B------:R-:W-:Y:S01]  /*0690*/  ISETP.NE.AND P1, PT, R16, 0x1, PT ;  /* 0x000000011000780c */ /* 0x000fe20003f25270 */
[----:B------:R-:W0:Y:S01]  /*06a0*/  LDC.64 R10, c[0x0][0x380] ;  /* 0x0000e000ff0a7b82 */ /* 0x000e220000000a00 */
[----:B------:R-:W-:-:S04]  /*06b0*/  LOP3.LUT R17, R17, 0x1, RZ, 0xc0, !PT ;  /* 0x0000000111117812 */ /* 0x000fc800078ec0ff */
[----:B------:R-:W-:-:S03]  /*06c0*/  ISETP.NE.U32.AND P0, PT, R17, 0x1, PT ;  /* 0x000000011100780c */ /* 0x000fc60003f05070 */
[----:B------:R-:W1:Y:S04]  /*06d0*/  LDC.64 R8, c[0x0][0x388] ;  /* 0x0000e200ff087b82 */ /* 0x000e680000000a00 */
[CC--:B------:R-:W-:Y:S02]  /*06e0*/  @P1 IADD3 R13, PT, PT, R18.reuse, R19.reuse, RZ ;  /* 0x00000013120d1210 */ /* 0x0c0fe40007ffe0ff */
[----:B------:R-:W-:Y:S02]  /*06f0*/  @P1 IADD3 R12, P2, PT, R18, R19, RZ ;  /* 0x00000013120c1210 */ /* 0x000fe40007f5e0ff */
[----:B------:R-:W2:Y:S02]  /*0700*/  @P1 LDC.64 R2, c[0x0][0x380] ;  /* 0x0000e000ff021b82 */ /* 0x000ea40000000a00 */
[----:B------:R-:W-:-:S06]  /*0710*/  @P1 IADD3.X R16, PT, PT, RZ, RZ, RZ, P2, !PT ;  /* 0x000000ffff101210 */ /* 0x000fcc00017fe4ff */
[----:B------:R-:W3:Y:S01]  /*0720*/  LDC.64 R4, c[0x0][0x380] ;  /* 0x0000e000ff047b82 */ /* 0x000ee20000000a00 */
[----:B0-----:R-:W-:-:S04]  /*0730*/  @P1 IMAD.WIDE.U32 R10, R13, 0x4, R10 ;  /* 0x000000040d0a1825 */ /* 0x001fc800078e000a */
[C---:B------:R-:W-:Y:S01]  /*0740*/  @P1 IMAD R13, R19.reuse, R15, R14 ;  /* 0x0000000f130d1224 */ /* 0x040fe200078e020e */
[----:B------:R-:W-:Y:S01]  /*0750*/  @P1 IADD3 R19, PT, PT, R19, 0x2, RZ ;  /* 0x0000000213131810 */ /* 0x000fe20007ffe0ff */
[----:B------:R-:W4:Y:S01]  /*0760*/  @P1 LDG.E R11, desc[UR4][R10.64] ;  /* 0x000000040a0b1981 */ /* 0x000f22000c1e1900 */
[----:B------:R-:W0:Y:S01]  /*0770*/  LDC.64 R6, c[0x0][0x388] ;  /* 0x0000e200ff067b82 */ /* 0x000e220000000a00 */
[----:B-1----:R-:W-:Y:S01]  /*0780*/  @P1 IMAD.WIDE R8, R13, 0x4, R8 ;  /* 0x000000040d081825 */ /* 0x002fe200078e0208 */
[----:B------:R-:W-:Y:S02]  /*0790*/  @!P0 IADD3 R17, PT, PT, R18, R19, RZ ;  /* 0x0000001312118210 */ /* 0x000fe40007ffe0ff */
[----:B--2---:R-:W-:Y:S01]  /*07a0*/  @P1 LEA R2, P2, R12, R2, 0x2 ;  /* 0x000000020c021211 */ /* 0x004fe200078410ff */
[----:B------:R-:W-:-:S03]  /*07b0*/  @!P0 IMAD R19, R19, R15, R14 ;  /* 0x0000000f13138224 */ /* 0x000fc600078e020e */
[----:B------:R-:W-:Y:S01]  /*07c0*/  @P1 LEA.HI.X R3, R12, R3, R16, 0x2, P2 ;  /* 0x000000030c031211 */ /* 0x000fe200010f1410 */
[----:B------:R-:W-:Y:S01]  /*07d0*/  @P1 IMAD.WIDE R12, R15, 0x4, R8 ;  /* 0x000000040f0c1825 */ /* 0x000fe200078e0208 */
[----:B------:R-:W4:Y:S03]  /*07e0*/  @P1 LDG.E R16, desc[UR4][R8.64] ;  /* 0x0000000408101981 */ /* 0x000f26000c1e1900 */
[----:B---3--:R-:W-:Y:S01]  /*07f0*/  @!P0 IMAD.WIDE.U32 R4, R17, 0x4, R4 ;  /* 0x0000000411048825 */ /* 0x008fe200078e0004 */
[----:B------:R-:W2:Y:S04]  /*0800*/  @P1 LDG.E R2, desc[UR4][R2.64+0x4] ;  /* 0x0000040402021981 */ /* 0x000ea8000c1e1900 */
[----:B------:R-:W2:Y:S01]  /*0810*/  @P1 LDG.E R12, desc[UR4][R12.64] ;  /* 0x000000040c0c1981 */ /* 0x000ea2000c1e1900 */
[----:B0-----:R-:W-:-:S03]  /*0820*/  @!P0 IMAD.WIDE R6, R19, 0x4, R6 ;  /* 0x0000000413068825 */ /* 0x001fc600078e0206 */
[----:B------:R-:W3:Y:S04]  /*0830*/  @!P0 LDG.E R5, desc[UR4][R4.64] ;  /* 0x0000000404058981 */ /* 0x000ee8000c1e1900 */
[----:B------:R-:W3:Y:S01]  /*0840*/  @!P0 LDG.E R6, desc[UR4][R6.64] ;  /* 0x0000000406068981 */ /* 0x000ee2000c1e1900 */
[----:B----4-:R-:W-:-:S04]  /*0850*/  @P1 IMAD R11, R11, R16, R24 ;  /* 0x000000100b0b1224 */ /* 0x010fc800078e0218 */
[----:B--2---:R-:W-:-:S04]  /*0860*/  @P1 IMAD R24, R2, R12, R11 ;  /* 0x0000000c02181224 */ /* 0x004fc800078e020b */
[----:B---3--:R-:W-:-:S07]  /*0870*/  @!P0 IMAD R24, R5, R6, R24 ;  /* 0x0000000605188224 */ /* 0x008fce00078e0218 */
.L_x_1:
[----:B------:R-:W-:Y:S05]  /*0880*/  BSYNC.RECONVERGENT B0 ;  /* 0x0000000000007941 */ /* 0x000fea0003800200 */
.L_x_0:
[----:B------:R-:W0:Y:S01]  /*0890*/  LDC.64 R2, c[0x0][0x390] ;  /* 0x0000e400ff027b82 */ /* 0x000e220000000a00 */
[----:B------:R-:W-:-:S04]  /*08a0*/  IMAD R15, R0, R15, R14 ;  /* 0x0000000f000f7224 */ /* 0x000fc800078e020e */
[----:B0-----:R-:W-:-:S05]  /*08b0*/  IMAD.WIDE R2, R15, 0x4, R2 ;  /* 0x000000040f027825 */ /* 0x001fca00078e0202 */
[----:B------:R-:W-:Y:S01]  /*08c0*/  STG.E desc[UR4][R2.64], R24 ;  /* 0x0000001802007986 */ /* 0x000fe2000c101904 */
[----:B------:R-:W-:Y:S05]  /*08d0*/  EXIT ;  /* 0x000000000000794d */ /* 0x000fea0003800000 */
.L_x_5:
[----:B------:R-:W-:-:S00]  /*08e0*/  BRA `(.L_x_5) ;  /* 0xfffffffc00fc7947 */ /* 0x000fc0000383ffff */
[----:B------:R-:W-:-:S00]  /*08f0*/  NOP ;  /* 0x0000000000007918 */ /* 0x000fc00000000000 */
        /* <DEDUP_REMOVED lines=8> */
.L_x_6:


//--------------------- .nv.shared.reserved.0     --------------------------
	.section	.nv.shared.reserved.0,"aw",@nobits
	.weak		__nv_reservedSMEM_offset_0_alias
	.size		__nv_reservedSMEM_offset_0_alias, 0, 64
	.other		__nv_reservedSMEM_offset_0_alias,@"STO_CUDA_RESERVED_SHARED STV_DEFAULT"
__nv_reservedSMEM_offset_0_alias:
	.zero		0
	.zero		64


//--------------------- .nv.constant0._Z9matrixMulPiS_S_i --------------------------
	.section	.nv.constant0._Z9matrixMulPiS_S_i,"a",@progbits
	.sectionflags	@""
	.align	4
.nv.constant0._Z9matrixMulPiS_S_i:
	.zero		924


//--------------------- SYMBOLS --------------------------

	.type		.nv.reservedSmem.offset0,@object
	.size		.nv.reservedSmem.offset0,0x4
